//
// Generated by NVIDIA NVVM Compiler
//
// Compiler Build ID: CL-36424714
// Cuda compilation tools, release 13.0, V13.0.88
// Based on NVVM 20.0.0
//

.version 9.0
.target sm_100
.address_size 64

	// .globl	_Z24grid_sampling_gpu_kerneliiiiifffPKfPKiPiS3_S3_S3_

.visible .entry _Z24grid_sampling_gpu_kerneliiiiifffPKfPKiPiS3_S3_S3_(
	.param .u32 _Z24grid_sampling_gpu_kerneliiiiifffPKfPKiPiS3_S3_S3__param_0,
	.param .u32 _Z24grid_sampling_gpu_kerneliiiiifffPKfPKiPiS3_S3_S3__param_1,
	.param .u32 _Z24grid_sampling_gpu_kerneliiiiifffPKfPKiPiS3_S3_S3__param_2,
	.param .u32 _Z24grid_sampling_gpu_kerneliiiiifffPKfPKiPiS3_S3_S3__param_3,
	.param .u32 _Z24grid_sampling_gpu_kerneliiiiifffPKfPKiPiS3_S3_S3__param_4,
	.param .f32 _Z24grid_sampling_gpu_kerneliiiiifffPKfPKiPiS3_S3_S3__param_5,
	.param .f32 _Z24grid_sampling_gpu_kerneliiiiifffPKfPKiPiS3_S3_S3__param_6,
	.param .f32 _Z24grid_sampling_gpu_kerneliiiiifffPKfPKiPiS3_S3_S3__param_7,
	.param .u64 .ptr .align 1 _Z24grid_sampling_gpu_kerneliiiiifffPKfPKiPiS3_S3_S3__param_8,
	.param .u64 .ptr .align 1 _Z24grid_sampling_gpu_kerneliiiiifffPKfPKiPiS3_S3_S3__param_9,
	.param .u64 .ptr .align 1 _Z24grid_sampling_gpu_kerneliiiiifffPKfPKiPiS3_S3_S3__param_10,
	.param .u64 .ptr .align 1 _Z24grid_sampling_gpu_kerneliiiiifffPKfPKiPiS3_S3_S3__param_11,
	.param .u64 .ptr .align 1 _Z24grid_sampling_gpu_kerneliiiiifffPKfPKiPiS3_S3_S3__param_12,
	.param .u64 .ptr .align 1 _Z24grid_sampling_gpu_kerneliiiiifffPKfPKiPiS3_S3_S3__param_13
)
{
	.reg .pred 	%p<8>;
	.reg .b32 	%r<31>;
	.reg .b32 	%f<10>;
	.reg .b64 	%rd<22>;

	ld.param.u32 	%r6, [_Z24grid_sampling_gpu_kerneliiiiifffPKfPKiPiS3_S3_S3__param_0];
	ld.param.u32 	%r7, [_Z24grid_sampling_gpu_kerneliiiiifffPKfPKiPiS3_S3_S3__param_1];
	ld.param.u32 	%r8, [_Z24grid_sampling_gpu_kerneliiiiifffPKfPKiPiS3_S3_S3__param_2];
	ld.param.u32 	%r9, [_Z24grid_sampling_gpu_kerneliiiiifffPKfPKiPiS3_S3_S3__param_3];
	ld.param.u32 	%r10, [_Z24grid_sampling_gpu_kerneliiiiifffPKfPKiPiS3_S3_S3__param_4];
	ld.param.f32 	%f1, [_Z24grid_sampling_gpu_kerneliiiiifffPKfPKiPiS3_S3_S3__param_5];
	ld.param.f32 	%f2, [_Z24grid_sampling_gpu_kerneliiiiifffPKfPKiPiS3_S3_S3__param_6];
	ld.param.f32 	%f3, [_Z24grid_sampling_gpu_kerneliiiiifffPKfPKiPiS3_S3_S3__param_7];
	ld.param.u64 	%rd3, [_Z24grid_sampling_gpu_kerneliiiiifffPKfPKiPiS3_S3_S3__param_8];
	ld.param.u64 	%rd7, [_Z24grid_sampling_gpu_kerneliiiiifffPKfPKiPiS3_S3_S3__param_10];
	ld.param.u64 	%rd4, [_Z24grid_sampling_gpu_kerneliiiiifffPKfPKiPiS3_S3_S3__param_11];
	ld.param.u64 	%rd5, [_Z24grid_sampling_gpu_kerneliiiiifffPKfPKiPiS3_S3_S3__param_12];
	ld.param.u64 	%rd6, [_Z24grid_sampling_gpu_kerneliiiiifffPKfPKiPiS3_S3_S3__param_13];
	cvta.to.global.u64 	%rd1, %rd7;
	mul.lo.s32 	%r11, %r7, %r6;
	setp.lt.s32 	%p1, %r11, 1;
	@%p1 bra 	$L__BB0_9;
	mov.u32 	%r12, %tid.x;
	mov.u32 	%r13, %ctaid.x;
	mov.u32 	%r14, %ntid.x;
	mad.lo.s32 	%r1, %r13, %r14, %r12;
	setp.ge.s32 	%p2, %r1, %r7;
	@%p2 bra 	$L__BB0_9;
	add.s32 	%r2, %r6, -1;
	setp.lt.s32 	%p3, %r6, 2;
	mov.u32 	%r30, %r2;
	@%p3 bra 	$L__BB0_7;
	mov.b32 	%r29, 0;
$L__BB0_4:
	mul.wide.u32 	%rd8, %r29, 4;
	add.s64 	%rd2, %rd1, %rd8;
	ld.global.u32 	%r16, [%rd2];
	setp.lt.s32 	%p4, %r1, %r16;
	@%p4 bra 	$L__BB0_6;
	ld.global.u32 	%r17, [%rd2+4];
	setp.lt.s32 	%p5, %r1, %r17;
	mov.u32 	%r30, %r29;
	@%p5 bra 	$L__BB0_7;
$L__BB0_6:
	add.s32 	%r29, %r29, 1;
	setp.ne.s32 	%p6, %r29, %r2;
	mov.u32 	%r30, %r2;
	@%p6 bra 	$L__BB0_4;
$L__BB0_7:
	mul.lo.s32 	%r18, %r1, 3;
	cvta.to.global.u64 	%rd9, %rd3;
	mul.wide.s32 	%rd10, %r18, 4;
	add.s64 	%rd11, %rd9, %rd10;
	ld.global.f32 	%f4, [%rd11];
	div.rn.f32 	%f5, %f4, %f1;
	cvt.rzi.s32.f32 	%r19, %f5;
	ld.global.f32 	%f6, [%rd11+4];
	div.rn.f32 	%f7, %f6, %f2;
	cvt.rzi.s32.f32 	%r20, %f7;
	ld.global.f32 	%f8, [%rd11+8];
	div.rn.f32 	%f9, %f8, %f3;
	cvt.rzi.s32.f32 	%r21, %f9;
	mad.lo.s32 	%r22, %r30, %r10, %r21;
	mad.lo.s32 	%r23, %r22, %r9, %r20;
	mad.lo.s32 	%r24, %r23, %r8, %r19;
	cvta.to.global.u64 	%rd12, %rd6;
	mul.wide.s32 	%rd13, %r24, 4;
	add.s64 	%rd14, %rd12, %rd13;
	atom.global.add.u32 	%r25, [%rd14], 1;
	setp.ne.s32 	%p7, %r25, 0;
	@%p7 bra 	$L__BB0_9;
	cvta.to.global.u64 	%rd15, %rd5;
	mul.wide.s32 	%rd16, %r30, 4;
	add.s64 	%rd17, %rd15, %rd16;
	atom.global.add.u32 	%r26, [%rd17], 1;
	add.s64 	%rd18, %rd1, %rd16;
	ld.global.u32 	%r27, [%rd18];
	add.s32 	%r28, %r27, %r26;
	cvta.to.global.u64 	%rd19, %rd4;
	mul.wide.s32 	%rd20, %r28, 4;
	add.s64 	%rd21, %rd19, %rd20;
	st.global.u32 	[%rd21], %r1;
$L__BB0_9:
	ret;

}


// ===== COMPILED SASS (sm_100) =====

	.target	sm_100

	.elftype	@"ET_EXEC"


//--------------------- .note.nv.tkinfo           --------------------------
	.section	.note.nv.tkinfo,"",@"SHT_NOTE"
	.sectionflags	@"SHF_NOTE_NV_TKINFO"
	.tkinfo
        /*0018*/ 	.word	0x00000002
        /*0030*/ 	.string	""
        /*0030*/ 	.string	"ptxas"
        /*0030*/ 	.string	"Cuda compilation tools, release 13.0, V13.0.88"
        /*0030*/ 	.string	"Build cuda_13.0.r13.0/compiler.36424714_0"
        /*0030*/ 	.string	"-arch sm_100 -m 64 "



//--------------------- .note.nv.cuinfo           --------------------------
	.section	.note.nv.cuinfo,"",@"SHT_NOTE"
	.sectionflags	@"SHF_NOTE_NV_CUINFO"
        /*0018*/ 	.short	0x0002
        /*001a*/ 	.short	0x0064
        /*001c*/ 	.short	0x0082
	.zero		2


//--------------------- .nv.info                  --------------------------
	.section	.nv.info,"",@"SHT_CUDA_INFO"
	.align	4


	//----- nvinfo : EIATTR_REGCOUNT
	.align		4
        /*0000*/ 	.byte	0x04, 0x2f
        /*0002*/ 	.short	(.L_1 - .L_0)
	.align		4
.L_0:
        /*0004*/ 	.word	index@(_Z24grid_sampling_gpu_kerneliiiiifffPKfPKiPiS3_S3_S3_)
        /*0008*/ 	.word	0x00000013


	//----- nvinfo : EIATTR_FRAME_SIZE
	.align		4
.L_1:
        /*000c*/ 	.byte	0x04, 0x11
        /*000e*/ 	.short	(.L_3 - .L_2)
	.align		4
.L_2:
        /*0010*/ 	.word	index@($__internal_0_$__cuda_sm3x_div_rn_noftz_f32_slowpath)
        /*0014*/ 	.word	0x00000000


	//----- nvinfo : EIATTR_FRAME_SIZE
	.align		4
.L_3:
        /*0018*/ 	.byte	0x04, 0x11
        /*001a*/ 	.short	(.L_5 - .L_4)
	.align		4
.L_4:
        /*001c*/ 	.word	index@(_Z24grid_sampling_gpu_kerneliiiiifffPKfPKiPiS3_S3_S3_)
        /*0020*/ 	.word	0x00000000


	//----- nvinfo : EIATTR_MIN_STACK_SIZE
	.align		4
.L_5:
        /*0024*/ 	.byte	0x04, 0x12
        /*0026*/ 	.short	(.L_7 - .L_6)
	.align		4
.L_6:
        /*0028*/ 	.word	index@(_Z24grid_sampling_gpu_kerneliiiiifffPKfPKiPiS3_S3_S3_)
        /*002c*/ 	.word	0x00000000
.L_7:


//--------------------- .nv.compat                --------------------------
	.section	.nv.compat,"",@"SHT_CUDA_COMPAT_INFO"
	.align	4
        /*0000*/ 	.byte	0x02, 0x09, 0x00, 0x00, 0x02, 0x02, 0x01, 0x00, 0x02, 0x05, 0x05, 0x00, 0x03, 0x07, 0x01, 0x01
        /*0010*/ 	.byte	0x02, 0x03, 0x00, 0x00, 0x02, 0x06, 0x01, 0x00, 0x04, 0x0b, 0x08, 0x00, 0x01, 0x00, 0x00, 0x00
        /*0020*/ 	.byte	0x00, 0x00, 0x00, 0x00


//--------------------- .nv.info._Z24grid_sampling_gpu_kerneliiiiifffPKfPKiPiS3_S3_S3_ --------------------------
	.section	.nv.info._Z24grid_sampling_gpu_kerneliiiiifffPKfPKiPiS3_S3_S3_,"",@"SHT_CUDA_INFO"
	.sectionflags	@""
	.align	4


	//----- nvinfo : EIATTR_CUDA_API_VERSION
	.align		4
        /*0000*/ 	.byte	0x04, 0x37
        /*0002*/ 	.short	(.L_9 - .L_8)
.L_8:
        /*0004*/ 	.word	0x00000082


	//----- nvinfo : EIATTR_KPARAM_INFO
	.align		4
.L_9:
        /*0008*/ 	.byte	0x04, 0x17
        /*000a*/ 	.short	(.L_11 - .L_10)
.L_10:
        /*000c*/ 	.word	0x00000000
        /*0010*/ 	.short	0x000d
        /*0012*/ 	.short	0x0048
        /*0014*/ 	.byte	0x00, 0xf5, 0x21, 0x00


	//----- nvinfo : EIATTR_KPARAM_INFO
	.align		4
.L_11:
        /*0018*/ 	.byte	0x04, 0x17
        /*001a*/ 	.short	(.L_13 - .L_12)
.L_12:
        /*001c*/ 	.word	0x00000000
        /*0020*/ 	.short	0x000c
        /*0022*/ 	.short	0x0040
        /*0024*/ 	.byte	0x00, 0xf5, 0x21, 0x00


	//----- nvinfo : EIATTR_KPARAM_INFO
	.align		4
.L_13:
        /*0028*/ 	.byte	0x04, 0x17
        /*002a*/ 	.short	(.L_15 - .L_14)
.L_14:
        /*002c*/ 	.word	0x00000000
        /*0030*/ 	.short	0x000b
        /*0032*/ 	.short	0x0038
        /*0034*/ 	.byte	0x00, 0xf5, 0x21, 0x00


	//----- nvinfo : EIATTR_KPARAM_INFO
	.align		4
.L_15:
        /*0038*/ 	.byte	0x04, 0x17
        /*003a*/ 	.short	(.L_17 - .L_16)
.L_16:
        /*003c*/ 	.word	0x00000000
        /*0040*/ 	.short	0x000a
        /*0042*/ 	.short	0x0030
        /*0044*/ 	.byte	0x00, 0xf5, 0x21, 0x00


	//----- nvinfo : EIATTR_KPARAM_INFO
	.align		4
.L_17:
        /*0048*/ 	.byte	0x04, 0x17
        /*004a*/ 	.short	(.L_19 - .L_18)
.L_18:
        /*004c*/ 	.word	0x00000000
        /*0050*/ 	.short	0x0009
        /*0052*/ 	.short	0x0028
        /*0054*/ 	.byte	0x00, 0xf5, 0x21, 0x00


	//----- nvinfo : EIATTR_KPARAM_INFO
	.align		4
.L_19:
        /*0058*/ 	.byte	0x04, 0x17
        /*005a*/ 	.short	(.L_21 - .L_20)
.L_20:
        /*005c*/ 	.word	0x00000000
        /*0060*/ 	.short	0x0008
        /*0062*/ 	.short	0x0020
        /*0064*/ 	.byte	0x00, 0xf5, 0x21, 0x00


	//----- nvinfo : EIATTR_KPARAM_INFO
	.align		4
.L_21:
        /*0068*/ 	.byte	0x04, 0x17
        /*006a*/ 	.short	(.L_23 - .L_22)
.L_22:
        /*006c*/ 	.word	0x00000000
        /*0070*/ 	.short	0x0007
        /*0072*/ 	.short	0x001c
        /*0074*/ 	.byte	0x00, 0xf0, 0x11, 0x00


	//----- nvinfo : EIATTR_KPARAM_INFO
	.align		4
.L_23:
        /*0078*/ 	.byte	0x04, 0x17
        /*007a*/ 	.short	(.L_25 - .L_24)
.L_24:
        /*007c*/ 	.word	0x00000000
        /*0080*/ 	.short	0x0006
        /*0082*/ 	.short	0x0018
        /*0084*/ 	.byte	0x00, 0xf0, 0x11, 0x00


	//----- nvinfo : EIATTR_KPARAM_INFO
	.align		4
.L_25:
        /*0088*/ 	.byte	0x04, 0x17
        /*008a*/ 	.short	(.L_27 - .L_26)
.L_26:
        /*008c*/ 	.word	0x00000000
        /*0090*/ 	.short	0x0005
        /*0092*/ 	.short	0x0014
        /*0094*/ 	.byte	0x00, 0xf0, 0x11, 0x00


	//----- nvinfo : EIATTR_KPARAM_INFO
	.align		4
.L_27:
        /*0098*/ 	.byte	0x04, 0x17
        /*009a*/ 	.short	(.L_29 - .L_28)
.L_28:
        /*009c*/ 	.word	0x00000000
        /*00a0*/ 	.short	0x0004
        /*00a2*/ 	.short	0x0010
        /*00a4*/ 	.byte	0x00, 0xf0, 0x11, 0x00


	//----- nvinfo : EIATTR_KPARAM_INFO
	.align		4
.L_29:
        /*00a8*/ 	.byte	0x04, 0x17
        /*00aa*/ 	.short	(.L_31 - .L_30)
.L_30:
        /*00ac*/ 	.word	0x00000000
        /*00b0*/ 	.short	0x0003
        /*00b2*/ 	.short	0x000c
        /*00b4*/ 	.byte	0x00, 0xf0, 0x11, 0x00


	//----- nvinfo : EIATTR_KPARAM_INFO
	.align		4
.L_31:
        /*00b8*/ 	.byte	0x04, 0x17
        /*00ba*/ 	.short	(.L_33 - .L_32)
.L_32:
        /*00bc*/ 	.word	0x00000000
        /*00c0*/ 	.short	0x0002
        /*00c2*/ 	.short	0x0008
        /*00c4*/ 	.byte	0x00, 0xf0, 0x11, 0x00


	//----- nvinfo : EIATTR_KPARAM_INFO
	.align		4
.L_33:
        /*00c8*/ 	.byte	0x04, 0x17
        /*00ca*/ 	.short	(.L_35 - .L_34)
.L_34:
        /*00cc*/ 	.word	0x00000000
        /*00d0*/ 	.short	0x0001
        /*00d2*/ 	.short	0x0004
        /*00d4*/ 	.byte	0x00, 0xf0, 0x11, 0x00


	//----- nvinfo : EIATTR_KPARAM_INFO
	.align		4
.L_35:
        /*00d8*/ 	.byte	0x04, 0x17
        /*00da*/ 	.short	(.L_37 - .L_36)
.L_36:
        /*00dc*/ 	.word	0x00000000
        /*00e0*/ 	.short	0x0000
        /*00e2*/ 	.short	0x0000
        /*00e4*/ 	.byte	0x00, 0xf0, 0x11, 0x00


	//----- nvinfo : EIATTR_SPARSE_MMA_MASK
	.align		4
.L_37:
        /*00e8*/ 	.byte	0x03, 0x50
        /*00ea*/ 	.short	0x0000


	//----- nvinfo : EIATTR_MAXREG_COUNT
	.align		4
        /*00ec*/ 	.byte	0x03, 0x1b
        /*00ee*/ 	.short	0x00ff


	//----- nvinfo : EIATTR_MERCURY_ISA_VERSION
	.align		4
        /*00f0*/ 	.byte	0x03, 0x5f
        /*00f2*/ 	.short	0x0101


	//----- nvinfo : EIATTR_VRC_CTA_INIT_COUNT
	.align		4
        /*00f4*/ 	.byte	0x02, 0x4a
	.zero		1
	.zero		1


	//----- nvinfo : EIATTR_EXIT_INSTR_OFFSETS
	.align		4
        /*00f8*/ 	.byte	0x04, 0x1c
        /*00fa*/ 	.short	(.L_39 - .L_38)


	//   ....[0]....
.L_38:
        /*00fc*/ 	.word	0x00000040


	//   ....[1]....
        /*0100*/ 	.word	0x000000a0


	//   ....[2]....
        /*0104*/ 	.word	0x00000650


	//   ....[3]....
        /*0108*/ 	.word	0x00000700


	//----- nvinfo : EIATTR_CRS_STACK_SIZE
	.align		4
.L_39:
        /*010c*/ 	.byte	0x04, 0x1e
        /*010e*/ 	.short	(.L_41 - .L_40)
.L_40:
        /*0110*/ 	.word	0x00000000


	//----- nvinfo : EIATTR_CBANK_PARAM_SIZE
	.align		4
.L_41:
        /*0114*/ 	.byte	0x03, 0x19
        /*0116*/ 	.short	0x0050


	//----- nvinfo : EIATTR_PARAM_CBANK
	.align		4
        /*0118*/ 	.byte	0x04, 0x0a
        /*011a*/ 	.short	(.L_43 - .L_42)
	.align		4
.L_42:
        /*011c*/ 	.word	index@(.nv.constant0._Z24grid_sampling_gpu_kerneliiiiifffPKfPKiPiS3_S3_S3_)
        /*0120*/ 	.short	0x0380
        /*0122*/ 	.short	0x0050


	//----- nvinfo : EIATTR_SW_WAR
	.align		4
.L_43:
        /*0124*/ 	.byte	0x04, 0x36
        /*0126*/ 	.short	(.L_45 - .L_44)
.L_44:
        /*0128*/ 	.word	0x00000008
.L_45:


//--------------------- .nv.callgraph             --------------------------
	.section	.nv.callgraph,"",@"SHT_CUDA_CALLGRAPH"
	.align	4
	.sectionentsize	8
	.align		4
        /*0000*/ 	.word	0x00000000
	.align		4
        /*0004*/ 	.word	0xffffffff
	.align		4
        /*0008*/ 	.word	0x00000000
	.align		4
        /*000c*/ 	.word	0xfffffffe
	.align		4
        /*0010*/ 	.word	0x00000000
	.align		4
        /*0014*/ 	.word	0xfffffffd
	.align		4
        /*0018*/ 	.word	0x00000000
	.align		4
        /*001c*/ 	.word	0xfffffffc


//--------------------- .text._Z24grid_sampling_gpu_kerneliiiiifffPKfPKiPiS3_S3_S3_ --------------------------
	.section	.text._Z24grid_sampling_gpu_kerneliiiiifffPKfPKiPiS3_S3_S3_,"ax",@progbits
	.align	128
        .global         _Z24grid_sampling_gpu_kerneliiiiifffPKfPKiPiS3_S3_S3_
        .type           _Z24grid_sampling_gpu_kerneliiiiifffPKfPKiPiS3_S3_S3_,@function
        .size           _Z24grid_sampling_gpu_kerneliiiiifffPKfPKiPiS3_S3_S3_,(.L_x_23 - _Z24grid_sampling_gpu_kerneliiiiifffPKfPKiPiS3_S3_S3_)
        .other          _Z24grid_sampling_gpu_kerneliiiiifffPKfPKiPiS3_S3_S3_,@"STO_CUDA_ENTRY STV_DEFAULT"
_Z24grid_sampling_gpu_kerneliiiiifffPKfPKiPiS3_S3_S3_:
.text._Z24grid_sampling_gpu_kerneliiiiifffPKfPKiPiS3_S3_S3_:
[----:B------:R-:W-:Y:S08]  /*0000*/  LDC R1, c[0x0][0x37c] ;  /* 0x0000df00ff017b82 */ /* 0x000ff00000000800 */
[----:B------:R-:W0:Y:S02]  /*0010*/  LDC.64 R4, c[0x0][0x380] ;  /* 0x0000e000ff047b82 */ /* 0x000e240000000a00 */
[----:B0-----:R-:W-:-:S05]  /*0020*/  IMAD R0, R5, R4, RZ ;  /* 0x0000000405007224 */ /* 0x001fca00078e02ff */
[----:B------:R-:W-:-:S13]  /*0030*/  ISETP.GE.AND P0, PT, R0, 0x1, PT ;  /* 0x000000010000780c */ /* 0x000fda0003f06270 */
[----:B------:R-:W-:Y:S05]  /*0040*/  @!P0 EXIT ;  /* 0x000000000000894d */ /* 0x000fea0003800000 */
[----:B------:R-:W0:Y:S01]  /*0050*/  S2R R2, SR_TID.X ;  /* 0x0000000000027919 */ /* 0x000e220000002100 */
[----:B------:R-:W0:Y:S08]  /*0060*/  S2UR UR4, SR_CTAID.X ;  /* 0x00000000000479c3 */ /* 0x000e300000002500 */
[----:B------:R-:W0:Y:S02]  /*0070*/  LDC R3, c[0x0][0x360] ;  /* 0x0000d800ff037b82 */ /* 0x000e240000000800 */
[----:B0-----:R-:W-:-:S05]  /*0080*/  IMAD R2, R3, UR4, R2 ;  /* 0x0000000403027c24 */ /* 0x001fca000f8e0202 */
[----:B------:R-:W-:-:S13]  /*0090*/  ISETP.GE.AND P0, PT, R2, R5, PT ;  /* 0x000000050200720c */ /* 0x000fda0003f06270 */
[----:B------:R-:W-:Y:S05]  /*00a0*/  @P0 EXIT ;  /* 0x000000000000094d */ /* 0x000fea0003800000 */
[C---:B------:R-:W-:Y:S01]  /*00b0*/  ISETP.GE.AND P0, PT, R4.reuse, 0x2, PT ;  /* 0x000000020400780c */ /* 0x040fe20003f06270 */
[----:B------:R-:W-:Y:S01]  /*00c0*/  VIADD R0, R4, 0xffffffff ;  /* 0xffffffff04007836 */ /* 0x000fe20000000000 */
[----:B------:R-:W0:Y:S03]  /*00d0*/  LDCU.64 UR4, c[0x0][0x358] ;  /* 0x00006b00ff0477ac */ /* 0x000e260008000a00 */
[----:B------:R-:W-:-:S08]  /*00e0*/  IMAD.MOV.U32 R4, RZ, RZ, R0 ;  /* 0x000000ffff047224 */ /* 0x000fd000078e0000 */
[----:B------:R-:W-:Y:S05]  /*00f0*/  @!P0 BRA `(.L_x_0) ;  /* 0x0000000000488947 */ /* 0x000fea0003800000 */
[----:B------:R-:W1:Y:S01]  /*0100*/  LDC.64 R6, c[0x0][0x3b0] ;  /* 0x0000ec00ff067b82 */ /* 0x000e620000000a00 */
[----:B------:R-:W-:Y:S01]  /*0110*/  BSSY.RECONVERGENT B0, `(.L_x_0) ;  /* 0x0000010000007945 */ /* 0x000fe20003800200 */
[----:B------:R-:W-:-:S07]  /*0120*/  IMAD.MOV.U32 R4, RZ, RZ, RZ ;  /* 0x000000ffff047224 */ /* 0x000fce00078e00ff */
.L_x_4:
[----:B-1----:R-:W-:-:S05]  /*0130*/  IMAD.WIDE.U32 R8, R4, 0x4, R6 ;  /* 0x0000000404087825 */ /* 0x002fca00078e0006 */
[----:B0-----:R-:W2:Y:S01]  /*0140*/  LDG.E R3, desc[UR4][R8.64] ;  /* 0x0000000408037981 */ /* 0x001ea2000c1e1900 */
[----:B------:R-:W-:Y:S01]  /*0150*/  BSSY.RELIABLE B1, `(.L_x_1) ;  /* 0x0000007000017945 */ /* 0x000fe20003800100 */
[----:B--2---:R-:W-:-:S13]  /*0160*/  ISETP.GE.AND P0, PT, R2, R3, PT ;  /* 0x000000030200720c */ /* 0x004fda0003f06270 */
[----:B------:R-:W-:Y:S05]  /*0170*/  @!P0 BRA `(.L_x_2) ;  /* 0x0000000000108947 */ /* 0x000fea0003800000 */
[----:B------:R-:W2:Y:S02]  /*0180*/  LDG.E R9, desc[UR4][R8.64+0x4] ;  /* 0x0000040408097981 */ /* 0x000ea4000c1e1900 */
[----:B--2---:R-:W-:-:S13]  /*0190*/  ISETP.GE.AND P0, PT, R2, R9, PT ;  /* 0x000000090200720c */ /* 0x004fda0003f06270 */
[----:B------:R-:W-:Y:S05]  /*01a0*/  @!P0 BREAK.RELIABLE B1 ;  /* 0x0000000000018942 */ /* 0x000fea0003800100 */
[----:B------:R-:W-:Y:S05]  /*01b0*/  @!P0 BRA `(.L_x_3) ;  /* 0x0000000000148947 */ /* 0x000fea0003800000 */
.L_x_2:
[----:B------:R-:W-:Y:S05]  /*01c0*/  BSYNC.RELIABLE B1 ;  /* 0x0000000000017941 */ /* 0x000fea0003800100 */
.L_x_1:
[----:B------:R-:W-:-:S04]  /*01d0*/  IADD3 R4, PT, PT, R4, 0x1, RZ ;  /* 0x0000000104047810 */ /* 0x000fc80007ffe0ff */
[----:B------:R-:W-:-:S13]  /*01e0*/  ISETP.NE.AND P0, PT, R4, R0, PT ;  /* 0x000000000400720c */ /* 0x000fda0003f05270 */
[----:B------:R-:W-:Y:S05]  /*01f0*/  @P0 BRA `(.L_x_4) ;  /* 0xfffffffc00cc0947 */ /* 0x000fea000383ffff */
[----:B------:R-:W-:-:S07]  /*0200*/  IMAD.MOV.U32 R4, RZ, RZ, R0 ;  /* 0x000000ffff047224 */ /* 0x000fce00078e0000 */
.L_x_3:
[----:B------:R-:W-:Y:S05]  /*0210*/  BSYNC.RECONVERGENT B0 ;  /* 0x0000000000007941 */ /* 0x000fea0003800200 */
.L_x_0:
[----:B------:R-:W1:Y:S01]  /*0220*/  LDC.64 R6, c[0x0][0x3a0] ;  /* 0x0000e800ff067b82 */ /* 0x000e620000000a00 */
[----:B------:R-:W-:-:S07]  /*0230*/  IMAD R3, R2, 0x3, RZ ;  /* 0x0000000302037824 */ /* 0x000fce00078e02ff */
[----:B------:R-:W2:Y:S01]  /*0240*/  LDC R9, c[0x0][0x394] ;  /* 0x0000e500ff097b82 */ /* 0x000ea20000000800 */
[----:B-1----:R-:W-:-:S05]  /*0250*/  IMAD.WIDE R6, R3, 0x4, R6 ;  /* 0x0000000403067825 */ /* 0x002fca00078e0206 */
[----:B0-----:R-:W3:Y:S01]  /*0260*/  LDG.E R0, desc[UR4][R6.64] ;  /* 0x0000000406007981 */ /* 0x001ee2000c1e1900 */
[----:B------:R-:W-:Y:S01]  /*0270*/  BSSY.RECONVERGENT B0, `(.L_x_5) ;  /* 0x000000e000007945 */ /* 0x000fe20003800200 */
[----:B--2---:R-:W0:Y:S02]  /*0280*/  MUFU.RCP R3, R9 ;  /* 0x0000000900037308 */ /* 0x004e240000001000 */
[----:B0-----:R-:W-:-:S04]  /*0290*/  FFMA R8, R3, -R9, 1 ;  /* 0x3f80000003087423 */ /* 0x001fc80000000809 */
[----:B------:R-:W-:Y:S02]  /*02a0*/  FFMA R3, R3, R8, R3 ;  /* 0x0000000803037223 */ /* 0x000fe40000000003 */
[----:B---3--:R-:W0:Y:S02]  /*02b0*/  FCHK P0, R0, R9 ;  /* 0x0000000900007302 */ /* 0x008e240000000000 */
[----:B------:R-:W-:-:S04]  /*02c0*/  FFMA R5, R0, R3, RZ ;  /* 0x0000000300057223 */ /* 0x000fc800000000ff */
[----:B------:R-:W-:-:S04]  /*02d0*/  FFMA R8, R5, -R9, R0 ;  /* 0x8000000905087223 */ /* 0x000fc80000000000 */
[----:B------:R-:W-:Y:S01]  /*02e0*/  FFMA R5, R3, R8, R5 ;  /* 0x0000000803057223 */ /* 0x000fe20000000005 */
[----:B0-----:R-:W-:Y:S06]  /*02f0*/  @!P0 BRA `(.L_x_6) ;  /* 0x0000000000148947 */ /* 0x001fec0003800000 */
[----:B------:R-:W0:Y:S01]  /*0300*/  LDCU UR6, c[0x0][0x394] ;  /* 0x00007280ff0677ac */ /* 0x000e220008000800 */
[----:B------:R-:W-:Y:S01]  /*0310*/  MOV R10, 0x340 ;  /* 0x00000340000a7802 */ /* 0x000fe20000000f00 */
[----:B0-----:R-:W-:-:S07]  /*0320*/  IMAD.U32 R3, RZ, RZ, UR6 ;  /* 0x00000006ff037e24 */ /* 0x001fce000f8e00ff */
[----:B------:R-:W-:Y:S05]  /*0330*/  CALL.REL.NOINC `($__internal_0_$__cuda_sm3x_div_rn_noftz_f32_slowpath) ;  /* 0x0000000000f47944 */ /* 0x000fea0003c00000 */
[----:B------:R-:W-:-:S07]  /*0340*/  IMAD.MOV.U32 R5, RZ, RZ, R0 ;  /* 0x000000ffff057224 */ /* 0x000fce00078e0000 */
.L_x_6:
[----:B------:R-:W-:Y:S05]  /*0350*/  BSYNC.RECONVERGENT B0 ;  /* 0x0000000000007941 */ /* 0x000fea0003800200 */
.L_x_5:
[----:B------:R-:W2:Y:S01]  /*0360*/  LDG.E R0, desc[UR4][R6.64+0x4] ;  /* 0x0000040406007981 */ /* 0x000ea2000c1e1900 */
[----:B------:R-:W0:Y:S01]  /*0370*/  LDC R11, c[0x0][0x398] ;  /* 0x0000e600ff0b7b82 */ /* 0x000e220000000800 */
[----:B------:R-:W-:Y:S01]  /*0380*/  F2I.TRUNC.NTZ R5, R5 ;  /* 0x0000000500057305 */ /* 0x000fe2000020f100 */
[----:B------:R-:W-:Y:S07]  /*0390*/  BSSY.RECONVERGENT B0, `(.L_x_7) ;  /* 0x000000e000007945 */ /* 0x000fee0003800200 */
[----:B0-----:R-:W0:Y:S02]  /*03a0*/  MUFU.RCP R3, R11 ;  /* 0x0000000b00037308 */ /* 0x001e240000001000 */
[----:B0-----:R-:W-:-:S04]  /*03b0*/  FFMA R8, R3, -R11, 1 ;  /* 0x3f80000003087423 */ /* 0x001fc8000000080b */
[----:B------:R-:W-:Y:S02]  /*03c0*/  FFMA R3, R3, R8, R3 ;  /* 0x0000000803037223 */ /* 0x000fe40000000003 */
[----:B--2---:R-:W0:Y:S02]  /*03d0*/  FCHK P0, R0, R11 ;  /* 0x0000000b00007302 */ /* 0x004e240000000000 */
[----:B------:R-:W-:-:S04]  /*03e0*/  FFMA R8, R0, R3, RZ ;  /* 0x0000000300087223 */ /* 0x000fc800000000ff */
[----:B------:R-:W-:-:S04]  /*03f0*/  FFMA R9, R8, -R11, R0 ;  /* 0x8000000b08097223 */ /* 0x000fc80000000000 */
[----:B------:R-:W-:Y:S01]  /*0400*/  FFMA R8, R3, R9, R8 ;  /* 0x0000000903087223 */ /* 0x000fe20000000008 */
[----:B0-----:R-:W-:Y:S06]  /*0410*/  @!P0 BRA `(.L_x_8) ;  /* 0x0000000000148947 */ /* 0x001fec0003800000 */
[----:B------:R-:W0:Y:S01]  /*0420*/  LDCU UR6, c[0x0][0x398] ;  /* 0x00007300ff0677ac */ /* 0x000e220008000800 */
[----:B------:R-:W-:Y:S02]  /*0430*/  MOV R10, 0x460 ;  /* 0x00000460000a7802 */ /* 0x000fe40000000f00 */
[----:B0-----:R-:W-:-:S07]  /*0440*/  MOV R3, UR6 ;  /* 0x0000000600037c02 */ /* 0x001fce0008000f00 */
[----:B------:R-:W-:Y:S05]  /*0450*/  CALL.REL.NOINC `($__internal_0_$__cuda_sm3x_div_rn_noftz_f32_slowpath) ;  /* 0x0000000000ac7944 */ /* 0x000fea0003c00000 */
[----:B------:R-:W-:-:S07]  /*0460*/  IMAD.MOV.U32 R8, RZ, RZ, R0 ;  /* 0x000000ffff087224 */ /* 0x000fce00078e0000 */
.L_x_8:
[----:B------:R-:W-:Y:S05]  /*0470*/  BSYNC.RECONVERGENT B0 ;  /* 0x0000000000007941 */ /* 0x000fea0003800200 */
.L_x_7:
        /* <DEDUP_REMOVED lines=17> */
.L_x_10:
[----:B------:R-:W-:Y:S05]  /*0590*/  BSYNC.RECONVERGENT B0 ;  /* 0x0000000000007941 */ /* 0x000fea0003800200 */
.L_x_9:
[----:B------:R-:W0:Y:S01]  /*05a0*/  LDCU UR6, c[0x0][0x390] ;  /* 0x00007200ff0677ac */ /* 0x000e220008000800 */
[----:B------:R-:W0:Y:S01]  /*05b0*/  F2I.TRUNC.NTZ R3, R3 ;  /* 0x0000000300037305 */ /* 0x000e22000020f100 */
[----:B------:R-:W1:Y:S01]  /*05c0*/  LDC.64 R6, c[0x0][0x3c8] ;  /* 0x0000f200ff067b82 */ /* 0x000e620000000a00 */
[----:B------:R-:W-:Y:S01]  /*05d0*/  HFMA2 R11, -RZ, RZ, 0, 5.9604644775390625e-08 ;  /* 0x00000001ff0b7431 */ /* 0x000fe200000001ff */
[----:B------:R-:W2:Y:S01]  /*05e0*/  LDCU.64 UR8, c[0x0][0x388] ;  /* 0x00007100ff0877ac */ /* 0x000ea20008000a00 */
[----:B0-----:R-:W-:-:S04]  /*05f0*/  IMAD R9, R4, UR6, R3 ;  /* 0x0000000604097c24 */ /* 0x001fc8000f8e0203 */
[----:B--2---:R-:W-:-:S04]  /*0600*/  IMAD R8, R9, UR9, R8 ;  /* 0x0000000909087c24 */ /* 0x004fc8000f8e0208 */
[----:B------:R-:W-:-:S04]  /*0610*/  IMAD R5, R8, UR8, R5 ;  /* 0x0000000808057c24 */ /* 0x000fc8000f8e0205 */
[----:B-1----:R-:W-:-:S06]  /*0620*/  IMAD.WIDE R6, R5, 0x4, R6 ;  /* 0x0000000405067825 */ /* 0x002fcc00078e0206 */
[----:B------:R-:W2:Y:S02]  /*0630*/  ATOMG.E.ADD.STRONG.GPU PT, R6, desc[UR4][R6.64], R11 ;  /* 0x8000000b060679a8 */ /* 0x000ea400081ef104 */
[----:B--2---:R-:W-:-:S13]  /*0640*/  ISETP.NE.AND P0, PT, R6, RZ, PT ;  /* 0x000000ff0600720c */ /* 0x004fda0003f05270 */
[----:B------:R-:W-:Y:S05]  /*0650*/  @P0 EXIT ;  /* 0x000000000000094d */ /* 0x000fea0003800000 */
[----:B------:R-:W0:Y:S08]  /*0660*/  LDC.64 R6, c[0x0][0x3c0] ;  /* 0x0000f000ff067b82 */ /* 0x000e300000000a00 */
[----:B------:R-:W1:Y:S01]  /*0670*/  LDC.64 R8, c[0x0][0x3b0] ;  /* 0x0000ec00ff087b82 */ /* 0x000e620000000a00 */
[----:B0-----:R-:W-:-:S06]  /*0680*/  IMAD.WIDE R6, R4, 0x4, R6 ;  /* 0x0000000404067825 */ /* 0x001fcc00078e0206 */
[----:B------:R-:W2:Y:S01]  /*0690*/  ATOMG.E.ADD.STRONG.GPU PT, R6, desc[UR4][R6.64], R11 ;  /* 0x8000000b060679a8 */ /* 0x000ea200081ef104 */
[----:B-1----:R-:W-:Y:S02]  /*06a0*/  IMAD.WIDE R4, R4, 0x4, R8 ;  /* 0x0000000404047825 */ /* 0x002fe400078e0208 */
[----:B------:R-:W0:Y:S04]  /*06b0*/  LDC.64 R8, c[0x0][0x3b8] ;  /* 0x0000ee00ff087b82 */ /* 0x000e280000000a00 */
[----:B------:R-:W2:Y:S02]  /*06c0*/  LDG.E R5, desc[UR4][R4.64] ;  /* 0x0000000404057981 */ /* 0x000ea4000c1e1900 */
[----:B--2---:R-:W-:-:S04]  /*06d0*/  IMAD.IADD R3, R6, 0x1, R5 ;  /* 0x0000000106037824 */ /* 0x004fc800078e0205 */
[----:B0-----:R-:W-:-:S05]  /*06e0*/  IMAD.WIDE R8, R3, 0x4, R8 ;  /* 0x0000000403087825 */ /* 0x001fca00078e0208 */
[----:B------:R-:W-:Y:S01]  /*06f0*/  STG.E desc[UR4][R8.64], R2 ;  /* 0x0000000208007986 */ /* 0x000fe2000c101904 */
[----:B------:R-:W-:Y:S05]  /*0700*/  EXIT ;  /* 0x000000000000794d */ /* 0x000fea0003800000 */
        .weak           $__internal_0_$__cuda_sm3x_div_rn_noftz_f32_slowpath
        .type           $__internal_0_$__cuda_sm3x_div_rn_noftz_f32_slowpath,@function
        .size           $__internal_0_$__cuda_sm3x_div_rn_noftz_f32_slowpath,(.L_x_23 - $__internal_0_$__cuda_sm3x_div_rn_noftz_f32_slowpath)
$__internal_0_$__cuda_sm3x_div_rn_noftz_f32_slowpath:
[----:B------:R-:W-:Y:S01]  /*0710*/  SHF.R.U32.HI R11, RZ, 0x17, R3 ;  /* 0x00000017ff0b7819 */ /* 0x000fe20000011603 */
[----:B------:R-:W-:Y:S01]  /*0720*/  BSSY.RECONVERGENT B1, `(.L_x_11) ;  /* 0x0000062000017945 */ /* 0x000fe20003800200 */
[----:B------:R-:W-:Y:S02]  /*0730*/  SHF.R.U32.HI R9, RZ, 0x17, R0 ;  /* 0x00000017ff097819 */ /* 0x000fe40000011600 */
[----:B------:R-:W-:Y:S02]  /*0740*/  LOP3.LUT R11, R11, 0xff, RZ, 0xc0, !PT ;  /* 0x000000ff0b0b7812 */ /* 0x000fe400078ec0ff */
[----:B------:R-:W-:-:S03]  /*0750*/  LOP3.LUT R14, R9, 0xff, RZ, 0xc0, !PT ;  /* 0x000000ff090e7812 */ /* 0x000fc600078ec0ff */
[----:B------:R-:W-:Y:S02]  /*0760*/  VIADD R13, R11, 0xffffffff ;  /* 0xffffffff0b0d7836 */ /* 0x000fe40000000000 */
[----:B------:R-:W-:-:S03]  /*0770*/  VIADD R12, R14, 0xffffffff ;  /* 0xffffffff0e0c7836 */ /* 0x000fc60000000000 */
[----:B------:R-:W-:-:S04]  /*0780*/  ISETP.GT.U32.AND P0, PT, R13, 0xfd, PT ;  /* 0x000000fd0d00780c */ /* 0x000fc80003f04070 */
[----:B------:R-:W-:-:S13]  /*0790*/  ISETP.GT.U32.OR P0, PT, R12, 0xfd, P0 ;  /* 0x000000fd0c00780c */ /* 0x000fda0000704470 */
[----:B------:R-:W-:Y:S01]  /*07a0*/  @!P0 MOV R9, RZ ;  /* 0x000000ff00098202 */ /* 0x000fe20000000f00 */
[----:B------:R-:W-:Y:S06]  /*07b0*/  @!P0 BRA `(.L_x_12) ;  /* 0x00000000005c8947 */ /* 0x000fec0003800000 */
[----:B------:R-:W-:Y:S02]  /*07c0*/  FSETP.GTU.FTZ.AND P0, PT, |R0|, +INF , PT ;  /* 0x7f8000000000780b */ /* 0x000fe40003f1c200 */
[----:B------:R-:W-:-:S04]  /*07d0*/  FSETP.GTU.FTZ.AND P1, PT, |R3|, +INF , PT ;  /* 0x7f8000000300780b */ /* 0x000fc80003f3c200 */
[----:B------:R-:W-:-:S13]  /*07e0*/  PLOP3.LUT P0, PT, P0, P1, PT, 0xf8, 0x8f ;  /* 0x00000000008f781c */ /* 0x000fda0000703f70 */
[----:B------:R-:W-:Y:S05]  /*07f0*/  @P0 BRA `(.L_x_13) ;  /* 0x00000004004c0947 */ /* 0x000fea0003800000 */
[----:B------:R-:W-:-:S13]  /*0800*/  LOP3.LUT P0, RZ, R3, 0x7fffffff, R0, 0xc8, !PT ;  /* 0x7fffffff03ff7812 */ /* 0x000fda000780c800 */
[----:B------:R-:W-:Y:S05]  /*0810*/  @!P0 BRA `(.L_x_14) ;  /* 0x00000004003c8947 */ /* 0x000fea0003800000 */
[C---:B------:R-:W-:Y:S02]  /*0820*/  FSETP.NEU.FTZ.AND P2, PT, |R0|.reuse, +INF , PT ;  /* 0x7f8000000000780b */ /* 0x040fe40003f5d200 */
[----:B------:R-:W-:Y:S02]  /*0830*/  FSETP.NEU.FTZ.AND P1, PT, |R3|, +INF , PT ;  /* 0x7f8000000300780b */ /* 0x000fe40003f3d200 */
[----:B------:R-:W-:-:S11]  /*0840*/  FSETP.NEU.FTZ.AND P0, PT, |R0|, +INF , PT ;  /* 0x7f8000000000780b */ /* 0x000fd60003f1d200 */
[----:B------:R-:W-:Y:S05]  /*0850*/  @!P1 BRA !P2, `(.L_x_14) ;  /* 0x00000004002c9947 */ /* 0x000fea0005000000 */
[----:B------:R-:W-:-:S04]  /*0860*/  LOP3.LUT P2, RZ, R0, 0x7fffffff, RZ, 0xc0, !PT ;  /* 0x7fffffff00ff7812 */ /* 0x000fc8000784c0ff */
[----:B------:R-:W-:-:S13]  /*0870*/  PLOP3.LUT P1, PT, P1, P2, PT, 0x2f, 0xf2 ;  /* 0x0000000000f2781c */ /* 0x000fda0000f24577 */
[----:B------:R-:W-:Y:S05]  /*0880*/  @P1 BRA `(.L_x_15) ;  /* 0x0000000400181947 */ /* 0x000fea0003800000 */
[----:B------:R-:W-:-:S04]  /*0890*/  LOP3.LUT P1, RZ, R3, 0x7fffffff, RZ, 0xc0, !PT ;  /* 0x7fffffff03ff7812 */ /* 0x000fc8000782c0ff */
[----:B------:R-:W-:-:S13]  /*08a0*/  PLOP3.LUT P0, PT, P0, P1, PT, 0x2f, 0xf2 ;  /* 0x0000000000f2781c */ /* 0x000fda0000702577 */
[----:B------:R-:W-:Y:S05]  /*08b0*/  @P0 BRA `(.L_x_16) ;  /* 0x0000000400000947 */ /* 0x000fea0003800000 */
[----:B------:R-:W-:Y:S02]  /*08c0*/  ISETP.GE.AND P0, PT, R12, RZ, PT ;  /* 0x000000ff0c00720c */ /* 0x000fe40003f06270 */
[----:B------:R-:W-:-:S11]  /*08d0*/  ISETP.GE.AND P1, PT, R13, RZ, PT ;  /* 0x000000ff0d00720c */ /* 0x000fd60003f26270 */
[----:B------:R-:W-:Y:S02]  /*08e0*/  @P0 IMAD.MOV.U32 R9, RZ, RZ, RZ ;  /* 0x000000ffff090224 */ /* 0x000fe400078e00ff */
[----:B------:R-:W-:Y:S01]  /*08f0*/  @!P0 FFMA R0, R0, 1.84467440737095516160e+19, RZ ;  /* 0x5f80000000008823 */ /* 0x000fe200000000ff */
[----:B------:R-:W-:Y:S02]  /*0900*/  @!P0 IMAD.MOV.U32 R9, RZ, RZ, -0x40 ;  /* 0xffffffc0ff098424 */ /* 0x000fe400078e00ff */
[----:B------:R-:W-:-:S03]  /*0910*/  @!P1 FFMA R3, R3, 1.84467440737095516160e+19, RZ ;  /* 0x5f80000003039823 */ /* 0x000fc600000000ff */
[----:B------:R-:W-:-:S07]  /*0920*/  @!P1 IADD3 R9, PT, PT, R9, 0x40, RZ ;  /* 0x0000004009099810 */ /* 0x000fce0007ffe0ff */
.L_x_12:
[----:B------:R-:W-:Y:S01]  /*0930*/  LEA R12, R11, 0xc0800000, 0x17 ;  /* 0xc08000000b0c7811 */ /* 0x000fe200078eb8ff */
[----:B------:R-:W-:Y:S04]  /*0940*/  BSSY.RECONVERGENT B2, `(.L_x_17) ;  /* 0x0000036000027945 */ /* 0x000fe80003800200 */
[----:B------:R-:W-:Y:S02]  /*0950*/  IMAD.IADD R12, R3, 0x1, -R12 ;  /* 0x00000001030c7824 */ /* 0x000fe400078e0a0c */
[----:B------:R-:W-:Y:S02]  /*0960*/  VIADD R3, R14, 0xffffff81 ;  /* 0xffffff810e037836 */ /* 0x000fe40000000000 */
[----:B------:R0:W1:Y:S01]  /*0970*/  MUFU.RCP R13, R12 ;  /* 0x0000000c000d7308 */ /* 0x0000620000001000 */
[----:B------:R-:W-:Y:S01]  /*0980*/  FADD.FTZ R15, -R12, -RZ ;  /* 0x800000ff0c0f7221 */ /* 0x000fe20000010100 */
[C---:B------:R-:W-:Y:S01]  /*0990*/  IMAD R0, R3.reuse, -0x800000, R0 ;  /* 0xff80000003007824 */ /* 0x040fe200078e0200 */
[----:B0-----:R-:W-:-:S04]  /*09a0*/  IADD3 R12, PT, PT, R3, 0x7f, -R11 ;  /* 0x0000007f030c7810 */ /* 0x001fc80007ffe80b */
[----:B------:R-:W-:Y:S01]  /*09b0*/  IADD3 R12, PT, PT, R12, R9, RZ ;  /* 0x000000090c0c7210 */ /* 0x000fe20007ffe0ff */
[----:B-1----:R-:W-:-:S04]  /*09c0*/  FFMA R14, R13, R15, 1 ;  /* 0x3f8000000d0e7423 */ /* 0x002fc8000000000f */
[----:B------:R-:W-:-:S04]  /*09d0*/  FFMA R16, R13, R14, R13 ;  /* 0x0000000e0d107223 */ /* 0x000fc8000000000d */
[----:B------:R-:W-:-:S04]  /*09e0*/  FFMA R13, R0, R16, RZ ;  /* 0x00000010000d7223 */ /* 0x000fc800000000ff */
[----:B------:R-:W-:-:S04]  /*09f0*/  FFMA R14, R15, R13, R0 ;  /* 0x0000000d0f0e7223 */ /* 0x000fc80000000000 */
[----:B------:R-:W-:-:S04]  /*0a00*/  FFMA R13, R16, R14, R13 ;  /* 0x0000000e100d7223 */ /* 0x000fc8000000000d */
[----:B------:R-:W-:-:S04]  /*0a10*/  FFMA R14, R15, R13, R0 ;  /* 0x0000000d0f0e7223 */ /* 0x000fc80000000000 */
[----:B------:R-:W-:-:S05]  /*0a20*/  FFMA R0, R16, R14, R13 ;  /* 0x0000000e10007223 */ /* 0x000fca000000000d */
[----:B------:R-:W-:-:S04]  /*0a30*/  SHF.R.U32.HI R3, RZ, 0x17, R0 ;  /* 0x00000017ff037819 */ /* 0x000fc80000011600 */
[----:B------:R-:W-:-:S05]  /*0a40*/  LOP3.LUT R3, R3, 0xff, RZ, 0xc0, !PT ;  /* 0x000000ff03037812 */ /* 0x000fca00078ec0ff */
[----:B------:R-:W-:-:S04]  /*0a50*/  IMAD.IADD R11, R3, 0x1, R12 ;  /* 0x00000001030b7824 */ /* 0x000fc800078e020c */
[----:B------:R-:W-:-:S05]  /*0a60*/  VIADD R3, R11, 0xffffffff ;  /* 0xffffffff0b037836 */ /* 0x000fca0000000000 */
[----:B------:R-:W-:-:S13]  /*0a70*/  ISETP.GE.U32.AND P0, PT, R3, 0xfe, PT ;  /* 0x000000fe0300780c */ /* 0x000fda0003f06070 */
[----:B------:R-:W-:Y:S05]  /*0a80*/  @!P0 BRA `(.L_x_18) ;  /* 0x0000000000808947 */ /* 0x000fea0003800000 */
[----:B------:R-:W-:-:S13]  /*0a90*/  ISETP.GT.AND P0, PT, R11, 0xfe, PT ;  /* 0x000000fe0b00780c */ /* 0x000fda0003f04270 */
[----:B------:R-:W-:Y:S05]  /*0aa0*/  @P0 BRA `(.L_x_19) ;  /* 0x00000000006c0947 */ /* 0x000fea0003800000 */
[----:B------:R-:W-:-:S13]  /*0ab0*/  ISETP.GE.AND P0, PT, R11, 0x1, PT ;  /* 0x000000010b00780c */ /* 0x000fda0003f06270 */
[----:B------:R-:W-:Y:S05]  /*0ac0*/  @P0 BRA `(.L_x_20) ;  /* 0x0000000000740947 */ /* 0x000fea0003800000 */
[----:B------:R-:W-:Y:S02]  /*0ad0*/  ISETP.GE.AND P0, PT, R11, -0x18, PT ;  /* 0xffffffe80b00780c */ /* 0x000fe40003f06270 */
[----:B------:R-:W-:-:S11]  /*0ae0*/  LOP3.LUT R0, R0, 0x80000000, RZ, 0xc0, !PT ;  /* 0x8000000000007812 */ /* 0x000fd600078ec0ff */
[----:B------:R-:W-:Y:S05]  /*0af0*/  @!P0 BRA `(.L_x_20) ;  /* 0x0000000000688947 */ /* 0x000fea0003800000 */
[CCC-:B------:R-:W-:Y:S01]  /*0b00*/  FFMA.RZ R3, R16.reuse, R14.reuse, R13.reuse ;  /* 0x0000000e10037223 */ /* 0x1c0fe2000000c00d */
[CCC-:B------:R-:W-:Y:S01]  /*0b10*/  FFMA.RM R12, R16.reuse, R14.reuse, R13.reuse ;  /* 0x0000000e100c7223 */ /* 0x1c0fe2000000400d */
[C---:B------:R-:W-:Y:S02]  /*0b20*/  ISETP.NE.AND P2, PT, R11.reuse, RZ, PT ;  /* 0x000000ff0b00720c */ /* 0x040fe40003f45270 */
[----:B------:R-:W-:Y:S02]  /*0b30*/  ISETP.NE.AND P1, PT, R11, RZ, PT ;  /* 0x000000ff0b00720c */ /* 0x000fe40003f25270 */
[----:B------:R-:W-:Y:S01]  /*0b40*/  LOP3.LUT R9, R3, 0x7fffff, RZ, 0xc0, !PT ;  /* 0x007fffff03097812 */ /* 0x000fe200078ec0ff */
[----:B------:R-:W-:Y:S01]  /*0b50*/  FFMA.RP R3, R16, R14, R13 ;  /* 0x0000000e10037223 */ /* 0x000fe2000000800d */
[----:B------:R-:W-:Y:S01]  /*0b60*/  IADD3 R14, PT, PT, R11, 0x20, RZ ;  /* 0x000000200b0e7810 */ /* 0x000fe20007ffe0ff */
[----:B------:R-:W-:Y:S01]  /*0b70*/  IMAD.MOV R11, RZ, RZ, -R11 ;  /* 0x000000ffff0b7224 */ /* 0x000fe200078e0a0b */
[----:B------:R-:W-:-:S02]  /*0b80*/  LOP3.LUT R9, R9, 0x800000, RZ, 0xfc, !PT ;  /* 0x0080000009097812 */ /* 0x000fc400078efcff */
[----:B------:R-:W-:Y:S02]  /*0b90*/  FSETP.NEU.FTZ.AND P0, PT, R3, R12, PT ;  /* 0x0000000c0300720b */ /* 0x000fe40003f1d000 */
[----:B------:R-:W-:Y:S02]  /*0ba0*/  SHF.L.U32 R14, R9, R14, RZ ;  /* 0x0000000e090e7219 */ /* 0x000fe400000006ff */
[----:B------:R-:W-:Y:S02]  /*0bb0*/  SEL R12, R11, RZ, P2 ;  /* 0x000000ff0b0c7207 */ /* 0x000fe40001000000 */
[----:B------:R-:W-:Y:S02]  /*0bc0*/  ISETP.NE.AND P1, PT, R14, RZ, P1 ;  /* 0x000000ff0e00720c */ /* 0x000fe40000f25270 */
[----:B------:R-:W-:Y:S02]  /*0bd0*/  SHF.R.U32.HI R12, RZ, R12, R9 ;  /* 0x0000000cff0c7219 */ /* 0x000fe40000011609 */
[----:B------:R-:W-:-:S02]  /*0be0*/  PLOP3.LUT P0, PT, P0, P1, PT, 0xf8, 0x8f ;  /* 0x00000000008f781c */ /* 0x000fc40000703f70 */
[----:B------:R-:W-:Y:S02]  /*0bf0*/  SHF.R.U32.HI R14, RZ, 0x1, R12 ;  /* 0x00000001ff0e7819 */ /* 0x000fe4000001160c */
[----:B------:R-:W-:-:S04]  /*0c00*/  SEL R3, RZ, 0x1, !P0 ;  /* 0x00000001ff037807 */ /* 0x000fc80004000000 */
[----:B------:R-:W-:-:S04]  /*0c10*/  LOP3.LUT R3, R3, 0x1, R14, 0xf8, !PT ;  /* 0x0000000103037812 */ /* 0x000fc800078ef80e */
[----:B------:R-:W-:-:S05]  /*0c20*/  LOP3.LUT R3, R3, R12, RZ, 0xc0, !PT ;  /* 0x0000000c03037212 */ /* 0x000fca00078ec0ff */
[----:B------:R-:W-:-:S05]  /*0c30*/  IMAD.IADD R3, R14, 0x1, R3 ;  /* 0x000000010e037824 */ /* 0x000fca00078e0203 */
[----:B------:R-:W-:Y:S01]  /*0c40*/  LOP3.LUT R0, R3, R0, RZ, 0xfc, !PT ;  /* 0x0000000003007212 */ /* 0x000fe200078efcff */
[----:B------:R-:W-:Y:S06]  /*0c50*/  BRA `(.L_x_20) ;  /* 0x0000000000107947 */ /* 0x000fec0003800000 */
.L_x_19:
[----:B------:R-:W-:-:S04]  /*0c60*/  LOP3.LUT R0, R0, 0x80000000, RZ, 0xc0, !PT ;  /* 0x8000000000007812 */ /* 0x000fc800078ec0ff */
[----:B------:R-:W-:Y:S01]  /*0c70*/  LOP3.LUT R0, R0, 0x7f800000, RZ, 0xfc, !PT ;  /* 0x7f80000000007812 */ /* 0x000fe200078efcff */
[----:B------:R-:W-:Y:S06]  /*0c80*/  BRA `(.L_x_20) ;  /* 0x0000000000047947 */ /* 0x000fec0003800000 */
.L_x_18:
[----:B------:R-:W-:-:S07]  /*0c90*/  LEA R0, R12, R0, 0x17 ;  /* 0x000000000c007211 */ /* 0x000fce00078eb8ff */
.L_x_20:
[----:B------:R-:W-:Y:S05]  /*0ca0*/  BSYNC.RECONVERGENT B2 ;  /* 0x0000000000027941 */ /* 0x000fea0003800200 */
.L_x_17:
[----:B------:R-:W-:Y:S05]  /*0cb0*/  BRA `(.L_x_21) ;  /* 0x0000000000207947 */ /* 0x000fea0003800000 */
.L_x_16:
[----:B------:R-:W-:-:S04]  /*0cc0*/  LOP3.LUT R0, R3, 0x80000000, R0, 0x48, !PT ;  /* 0x8000000003007812 */ /* 0x000fc800078e4800 */
[----:B------:R-:W-:Y:S01]  /*0cd0*/  LOP3.LUT R0, R0, 0x7f800000, RZ, 0xfc, !PT ;  /* 0x7f80000000007812 */ /* 0x000fe200078efcff */
[----:B------:R-:W-:Y:S06]  /*0ce0*/  BRA `(.L_x_21) ;  /* 0x0000000000147947 */ /* 0x000fec0003800000 */
.L_x_15:
[----:B------:R-:W-:Y:S01]  /*0cf0*/  LOP3.LUT R0, R3, 0x80000000, R0, 0x48, !PT ;  /* 0x8000000003007812 */ /* 0x000fe200078e4800 */
[----:B------:R-:W-:Y:S06]  /*0d00*/  BRA `(.L_x_21) ;  /* 0x00000000000c7947 */ /* 0x000fec0003800000 */
.L_x_14:
[----:B------:R-:W0:Y:S01]  /*0d10*/  MUFU.RSQ R0, -QNAN ;  /* 0xffc0000000007908 */ /* 0x000e220000001400 */
[----:B------:R-:W-:Y:S05]  /*0d20*/  BRA `(.L_x_21) ;  /* 0x0000000000047947 */ /* 0x000fea0003800000 */
.L_x_13:
[----:B------:R-:W-:-:S07]  /*0d30*/  FADD.FTZ R0, R0, R3 ;  /* 0x0000000300007221 */ /* 0x000fce0000010000 */
.L_x_21:
[----:B------:R-:W-:Y:S05]  /*0d40*/  BSYNC.RECONVERGENT B1 ;  /* 0x0000000000017941 */ /* 0x000fea0003800200 */
.L_x_11:
[----:B------:R-:W-:-:S04]  /*0d50*/  IMAD.MOV.U32 R11, RZ, RZ, 0x0 ;  /* 0x00000000ff0b7424 */ /* 0x000fc800078e00ff */
[----:B0-----:R-:W-:Y:S05]  /*0d60*/  RET.REL.NODEC R10 `(_Z24grid_sampling_gpu_kerneliiiiifffPKfPKiPiS3_S3_S3_) ;  /* 0xfffffff00aa47950 */ /* 0x001fea0003c3ffff */
.L_x_22:
[----:B------:R-:W-:-:S00]  /*0d70*/  BRA `(.L_x_22) ;  /* 0xfffffffc00fc7947 */ /* 0x000fc0000383ffff */
[----:B------:R-:W-:-:S00]  /*0d80*/  NOP ;  /* 0x0000000000007918 */ /* 0x000fc00000000000 */
[----:B------:R-:W-:-:S00]  /*0d90*/  NOP ;  /* 0x0000000000007918 */ /* 0x000fc00000000000 */
[----:B------:R-:W-:-:S00]  /*0da0*/  NOP ;  /* 0x0000000000007918 */ /* 0x000fc00000000000 */
[----:B------:R-:W-:-:S00]  /*0db0*/  NOP ;  /* 0x0000000000007918 */ /* 0x000fc00000000000 */
[----:B------:R-:W-:-:S00]  /*0dc0*/  NOP ;  /* 0x0000000000007918 */ /* 0x000fc00000000000 */
[----:B------:R-:W-:-:S00]  /*0dd0*/  NOP ;  /* 0x0000000000007918 */ /* 0x000fc00000000000 */
[----:B------:R-:W-:-:S00]  /*0de0*/  NOP ;  /* 0x0000000000007918 */ /* 0x000fc00000000000 */
[----:B------:R-:W-:-:S00]  /*0df0*/  NOP ;  /* 0x0000000000007918 */ /* 0x000fc00000000000 */
.L_x_23:


//--------------------- .nv.shared.reserved.0     --------------------------
	.section	.nv.shared.reserved.0,"aw",@nobits
	.weak		__nv_reservedSMEM_offset_0_alias
	.size		__nv_reservedSMEM_offset_0_alias, 0, 64
	.other		__nv_reservedSMEM_offset_0_alias,@"STO_CUDA_RESERVED_SHARED STV_DEFAULT"
__nv_reservedSMEM_offset_0_alias:
	.zero		0
	.zero		64


//--------------------- .nv.constant0._Z24grid_sampling_gpu_kerneliiiiifffPKfPKiPiS3_S3_S3_ --------------------------
	.section	.nv.constant0._Z24grid_sampling_gpu_kerneliiiiifffPKfPKiPiS3_S3_S3_,"a",@progbits
	.sectionflags	@""
	.align	4
.nv.constant0._Z24grid_sampling_gpu_kerneliiiiifffPKfPKiPiS3_S3_S3_:
	.zero		976


//--------------------- SYMBOLS --------------------------

	.type		.nv.reservedSmem.offset0,@object
	.size		.nv.reservedSmem.offset0,0x4
